//
// Generated by NVIDIA NVVM Compiler
//
// Compiler Build ID: CL-36424714
// Cuda compilation tools, release 13.0, V13.0.88
// Based on NVVM 20.0.0
//

.version 9.0
.target sm_100
.address_size 64

	// .globl	_Z17bitonicSortKernelPiiiil

.visible .entry _Z17bitonicSortKernelPiiiil(
	.param .u64 .ptr .align 1 _Z17bitonicSortKernelPiiiil_param_0,
	.param .u32 _Z17bitonicSortKernelPiiiil_param_1,
	.param .u32 _Z17bitonicSortKernelPiiiil_param_2,
	.param .u32 _Z17bitonicSortKernelPiiiil_param_3,
	.param .u64 _Z17bitonicSortKernelPiiiil_param_4
)
{
	.reg .pred 	%p<9>;
	.reg .b32 	%r<16>;
	.reg .b64 	%rd<12>;

	ld.param.u64 	%rd4, [_Z17bitonicSortKernelPiiiil_param_0];
	ld.param.u32 	%r3, [_Z17bitonicSortKernelPiiiil_param_1];
	ld.param.u32 	%r4, [_Z17bitonicSortKernelPiiiil_param_3];
	ld.param.u64 	%rd5, [_Z17bitonicSortKernelPiiiil_param_4];
	mov.u32 	%r5, %tid.x;
	mov.u32 	%r6, %ntid.x;
	mov.u32 	%r7, %ctaid.x;
	mad.lo.s32 	%r8, %r6, %r7, %r5;
	cvt.s64.s32 	%rd1, %r8;
	add.s32 	%r9, %r4, %r8;
	cvt.s64.s32 	%rd7, %r9;
	max.s64 	%rd8, %rd1, %rd7;
	setp.ge.s64 	%p1, %rd8, %rd5;
	@%p1 bra 	$L__BB0_3;
	cvt.u32.u64 	%r11, %rd1;
	cvta.to.global.u64 	%rd9, %rd4;
	shr.s32 	%r12, %r11, %r3;
	and.b32  	%r13, %r4, %r11;
	setp.ne.s32 	%p2, %r13, 0;
	shl.b64 	%rd10, %rd1, 2;
	add.s64 	%rd2, %rd9, %rd10;
	ld.global.u32 	%r1, [%rd2];
	mul.wide.s32 	%rd11, %r4, 4;
	add.s64 	%rd3, %rd2, %rd11;
	ld.global.u32 	%r2, [%rd3];
	setp.gt.s32 	%p3, %r1, %r2;
	shr.u32 	%r14, %r12, 1;
	and.b32  	%r15, %r14, 1;
	setp.eq.b32 	%p4, %r15, 1;
	xor.pred  	%p5, %p4, %p3;
	not.pred 	%p7, %p5;
	or.pred  	%p8, %p2, %p7;
	@%p8 bra 	$L__BB0_3;
	st.global.u32 	[%rd3], %r1;
	st.global.u32 	[%rd2], %r2;
$L__BB0_3:
	ret;

}


// ===== COMPILED SASS (sm_100) =====

	.target	sm_100

	.elftype	@"ET_EXEC"


//--------------------- .note.nv.tkinfo           --------------------------
	.section	.note.nv.tkinfo,"",@"SHT_NOTE"
	.sectionflags	@"SHF_NOTE_NV_TKINFO"
	.tkinfo
        /*0018*/ 	.word	0x00000002
        /*0030*/ 	.string	""
        /*0030*/ 	.string	"ptxas"
        /*0030*/ 	.string	"Cuda compilation tools, release 13.0, V13.0.88"
        /*0030*/ 	.string	"Build cuda_13.0.r13.0/compiler.36424714_0"
        /*0030*/ 	.string	"-arch sm_100 -m 64 "



//--------------------- .note.nv.cuinfo           --------------------------
	.section	.note.nv.cuinfo,"",@"SHT_NOTE"
	.sectionflags	@"SHF_NOTE_NV_CUINFO"
        /*0018*/ 	.short	0x0002
        /*001a*/ 	.short	0x0064
        /*001c*/ 	.short	0x0082
	.zero		2


//--------------------- .nv.info                  --------------------------
	.section	.nv.info,"",@"SHT_CUDA_INFO"
	.align	4


	//----- nvinfo : EIATTR_REGCOUNT
	.align		4
        /*0000*/ 	.byte	0x04, 0x2f
        /*0002*/ 	.short	(.L_1 - .L_0)
	.align		4
.L_0:
        /*0004*/ 	.word	index@(_Z17bitonicSortKernelPiiiil)
        /*0008*/ 	.word	0x0000000c


	//----- nvinfo : EIATTR_FRAME_SIZE
	.align		4
.L_1:
        /*000c*/ 	.byte	0x04, 0x11
        /*000e*/ 	.short	(.L_3 - .L_2)
	.align		4
.L_2:
        /*0010*/ 	.word	index@(_Z17bitonicSortKernelPiiiil)
        /*0014*/ 	.word	0x00000000


	//----- nvinfo : EIATTR_MIN_STACK_SIZE
	.align		4
.L_3:
        /*0018*/ 	.byte	0x04, 0x12
        /*001a*/ 	.short	(.L_5 - .L_4)
	.align		4
.L_4:
        /*001c*/ 	.word	index@(_Z17bitonicSortKernelPiiiil)
        /*0020*/ 	.word	0x00000000
.L_5:


//--------------------- .nv.compat                --------------------------
	.section	.nv.compat,"",@"SHT_CUDA_COMPAT_INFO"
	.align	4
        /*0000*/ 	.byte	0x02, 0x09, 0x00, 0x00, 0x02, 0x02, 0x01, 0x00, 0x02, 0x05, 0x05, 0x00, 0x03, 0x07, 0x01, 0x01
        /*0010*/ 	.byte	0x02, 0x03, 0x00, 0x00, 0x02, 0x06, 0x01, 0x00, 0x04, 0x0b, 0x08, 0x00, 0x09, 0x00, 0x00, 0x00
        /*0020*/ 	.byte	0x00, 0x00, 0x00, 0x00


//--------------------- .nv.info._Z17bitonicSortKernelPiiiil --------------------------
	.section	.nv.info._Z17bitonicSortKernelPiiiil,"",@"SHT_CUDA_INFO"
	.sectionflags	@""
	.align	4


	//----- nvinfo : EIATTR_CUDA_API_VERSION
	.align		4
        /*0000*/ 	.byte	0x04, 0x37
        /*0002*/ 	.short	(.L_7 - .L_6)
.L_6:
        /*0004*/ 	.word	0x00000082


	//----- nvinfo : EIATTR_KPARAM_INFO
	.align		4
.L_7:
        /*0008*/ 	.byte	0x04, 0x17
        /*000a*/ 	.short	(.L_9 - .L_8)
.L_8:
        /*000c*/ 	.word	0x00000000
        /*0010*/ 	.short	0x0004
        /*0012*/ 	.short	0x0018
        /*0014*/ 	.byte	0x00, 0xf0, 0x21, 0x00


	//----- nvinfo : EIATTR_KPARAM_INFO
	.align		4
.L_9:
        /*0018*/ 	.byte	0x04, 0x17
        /*001a*/ 	.short	(.L_11 - .L_10)
.L_10:
        /*001c*/ 	.word	0x00000000
        /*0020*/ 	.short	0x0003
        /*0022*/ 	.short	0x0010
        /*0024*/ 	.byte	0x00, 0xf0, 0x11, 0x00


	//----- nvinfo : EIATTR_KPARAM_INFO
	.align		4
.L_11:
        /*0028*/ 	.byte	0x04, 0x17
        /*002a*/ 	.short	(.L_13 - .L_12)
.L_12:
        /*002c*/ 	.word	0x00000000
        /*0030*/ 	.short	0x0002
        /*0032*/ 	.short	0x000c
        /*0034*/ 	.byte	0x00, 0xf0, 0x11, 0x00


	//----- nvinfo : EIATTR_KPARAM_INFO
	.align		4
.L_13:
        /*0038*/ 	.byte	0x04, 0x17
        /*003a*/ 	.short	(.L_15 - .L_14)
.L_14:
        /*003c*/ 	.word	0x00000000
        /*0040*/ 	.short	0x0001
        /*0042*/ 	.short	0x0008
        /*0044*/ 	.byte	0x00, 0xf0, 0x11, 0x00


	//----- nvinfo : EIATTR_KPARAM_INFO
	.align		4
.L_15:
        /*0048*/ 	.byte	0x04, 0x17
        /*004a*/ 	.short	(.L_17 - .L_16)
.L_16:
        /*004c*/ 	.word	0x00000000
        /*0050*/ 	.short	0x0000
        /*0052*/ 	.short	0x0000
        /*0054*/ 	.byte	0x00, 0xf5, 0x21, 0x00


	//----- nvinfo : EIATTR_SPARSE_MMA_MASK
	.align		4
.L_17:
        /*0058*/ 	.byte	0x03, 0x50
        /*005a*/ 	.short	0x0000


	//----- nvinfo : EIATTR_MAXREG_COUNT
	.align		4
        /*005c*/ 	.byte	0x03, 0x1b
        /*005e*/ 	.short	0x00ff


	//----- nvinfo : EIATTR_MERCURY_ISA_VERSION
	.align		4
        /*0060*/ 	.byte	0x03, 0x5f
        /*0062*/ 	.short	0x0101


	//----- nvinfo : EIATTR_VRC_CTA_INIT_COUNT
	.align		4
        /*0064*/ 	.byte	0x02, 0x4a
	.zero		1
	.zero		1


	//----- nvinfo : EIATTR_EXIT_INSTR_OFFSETS
	.align		4
        /*0068*/ 	.byte	0x04, 0x1c
        /*006a*/ 	.short	(.L_19 - .L_18)


	//   ....[0]....
.L_18:
        /*006c*/ 	.word	0x00000100


	//   ....[1]....
        /*0070*/ 	.word	0x00000200


	//   ....[2]....
        /*0074*/ 	.word	0x00000230


	//----- nvinfo : EIATTR_CBANK_PARAM_SIZE
	.align		4
.L_19:
        /*0078*/ 	.byte	0x03, 0x19
        /*007a*/ 	.short	0x0020


	//----- nvinfo : EIATTR_PARAM_CBANK
	.align		4
        /*007c*/ 	.byte	0x04, 0x0a
        /*007e*/ 	.short	(.L_21 - .L_20)
	.align		4
.L_20:
        /*0080*/ 	.word	index@(.nv.constant0._Z17bitonicSortKernelPiiiil)
        /*0084*/ 	.short	0x0380
        /*0086*/ 	.short	0x0020


	//----- nvinfo : EIATTR_SW_WAR
	.align		4
.L_21:
        /*0088*/ 	.byte	0x04, 0x36
        /*008a*/ 	.short	(.L_23 - .L_22)
.L_22:
        /*008c*/ 	.word	0x00000008
.L_23:


//--------------------- .nv.callgraph             --------------------------
	.section	.nv.callgraph,"",@"SHT_CUDA_CALLGRAPH"
	.align	4
	.sectionentsize	8
	.align		4
        /*0000*/ 	.word	0x00000000
	.align		4
        /*0004*/ 	.word	0xffffffff
	.align		4
        /*0008*/ 	.word	0x00000000
	.align		4
        /*000c*/ 	.word	0xfffffffe
	.align		4
        /*0010*/ 	.word	0x00000000
	.align		4
        /*0014*/ 	.word	0xfffffffd
	.align		4
        /*0018*/ 	.word	0x00000000
	.align		4
        /*001c*/ 	.word	0xfffffffc


//--------------------- .text._Z17bitonicSortKernelPiiiil --------------------------
	.section	.text._Z17bitonicSortKernelPiiiil,"ax",@progbits
	.align	128
        .global         _Z17bitonicSortKernelPiiiil
        .type           _Z17bitonicSortKernelPiiiil,@function
        .size           _Z17bitonicSortKernelPiiiil,(.L_x_1 - _Z17bitonicSortKernelPiiiil)
        .other          _Z17bitonicSortKernelPiiiil,@"STO_CUDA_ENTRY STV_DEFAULT"
_Z17bitonicSortKernelPiiiil:
.text._Z17bitonicSortKernelPiiiil:
[----:B------:R-:W-:Y:S01]  /*0000*/  LDC R1, c[0x0][0x37c] ;  /* 0x0000df00ff017b82 */ /* 0x000fe20000000800 */
[----:B------:R-:W0:Y:S07]  /*0010*/  S2R R0, SR_TID.X ;  /* 0x0000000000007919 */ /* 0x000e2e0000002100 */
[----:B------:R-:W1:Y:S01]  /*0020*/  LDC R9, c[0x0][0x390] ;  /* 0x0000e400ff097b82 */ /* 0x000e620000000800 */
[----:B------:R-:W0:Y:S01]  /*0030*/  LDCU UR4, c[0x0][0x360] ;  /* 0x00006c00ff0477ac */ /* 0x000e220008000800 */
[----:B------:R-:W0:Y:S02]  /*0040*/  S2R R3, SR_CTAID.X ;  /* 0x0000000000037919 */ /* 0x000e240000002500 */
[----:B0-----:R-:W-:Y:S01]  /*0050*/  IMAD R0, R3, UR4, R0 ;  /* 0x0000000403007c24 */ /* 0x001fe2000f8e0200 */
[----:B------:R-:W0:Y:S03]  /*0060*/  LDCU.64 UR4, c[0x0][0x398] ;  /* 0x00007300ff0477ac */ /* 0x000e260008000a00 */
[----:B-1----:R-:W-:Y:S01]  /*0070*/  IMAD.IADD R3, R0, 0x1, R9 ;  /* 0x0000000100037824 */ /* 0x002fe200078e0209 */
[----:B------:R-:W-:-:S04]  /*0080*/  SHF.R.S32.HI R5, RZ, 0x1f, R0 ;  /* 0x0000001fff057819 */ /* 0x000fc80000011400 */
[----:B------:R-:W-:Y:S02]  /*0090*/  ISETP.GT.U32.AND P0, PT, R0, R3, PT ;  /* 0x000000030000720c */ /* 0x000fe40003f04070 */
[----:B------:R-:W-:-:S04]  /*00a0*/  SHF.R.S32.HI R2, RZ, 0x1f, R3 ;  /* 0x0000001fff027819 */ /* 0x000fc80000011403 */
[----:B------:R-:W-:-:S04]  /*00b0*/  ISETP.GT.AND.EX P0, PT, R5, R2, PT, P0 ;  /* 0x000000020500720c */ /* 0x000fc80003f04300 */
[----:B------:R-:W-:Y:S02]  /*00c0*/  SEL R3, R0, R3, P0 ;  /* 0x0000000300037207 */ /* 0x000fe40000000000 */
[----:B------:R-:W-:Y:S02]  /*00d0*/  SEL R2, R5, R2, P0 ;  /* 0x0000000205027207 */ /* 0x000fe40000000000 */
[----:B0-----:R-:W-:-:S04]  /*00e0*/  ISETP.GE.U32.AND P0, PT, R3, UR4, PT ;  /* 0x0000000403007c0c */ /* 0x001fc8000bf06070 */
[----:B------:R-:W-:-:S13]  /*00f0*/  ISETP.GE.AND.EX P0, PT, R2, UR5, PT, P0 ;  /* 0x0000000502007c0c */ /* 0x000fda000bf06300 */
[----:B------:R-:W-:Y:S05]  /*0100*/  @P0 EXIT ;  /* 0x000000000000094d */ /* 0x000fea0003800000 */
[----:B------:R-:W0:Y:S01]  /*0110*/  LDCU.64 UR6, c[0x0][0x380] ;  /* 0x00007000ff0677ac */ /* 0x000e220008000a00 */
[----:B------:R-:W1:Y:S01]  /*0120*/  LDCU.64 UR4, c[0x0][0x358] ;  /* 0x00006b00ff0477ac */ /* 0x000e620008000a00 */
[C---:B0-----:R-:W-:Y:S01]  /*0130*/  LEA R2, P0, R0.reuse, UR6, 0x2 ;  /* 0x0000000600027c11 */ /* 0x041fe2000f8010ff */
[----:B------:R-:W0:Y:S03]  /*0140*/  LDCU UR6, c[0x0][0x388] ;  /* 0x00007100ff0677ac */ /* 0x000e260008000800 */
[----:B------:R-:W-:-:S03]  /*0150*/  LEA.HI.X R3, R0, UR7, R5, 0x2, P0 ;  /* 0x0000000700037c11 */ /* 0x000fc600080f1405 */
[----:B------:R-:W-:Y:S02]  /*0160*/  IMAD.WIDE R4, R9, 0x4, R2 ;  /* 0x0000000409047825 */ /* 0x000fe400078e0202 */
[----:B-1----:R-:W2:Y:S04]  /*0170*/  LDG.E R7, desc[UR4][R2.64] ;  /* 0x0000000402077981 */ /* 0x002ea8000c1e1900 */
[----:B------:R-:W2:Y:S01]  /*0180*/  LDG.E R8, desc[UR4][R4.64] ;  /* 0x0000000404087981 */ /* 0x000ea2000c1e1900 */
[----:B------:R-:W-:Y:S02]  /*0190*/  LOP3.LUT P0, RZ, R0, R9, RZ, 0xc0, !PT ;  /* 0x0000000900ff7212 */ /* 0x000fe4000780c0ff */
[----:B0-----:R-:W-:-:S04]  /*01a0*/  SHF.R.S32.HI R6, RZ, UR6, R0 ;  /* 0x00000006ff067c19 */ /* 0x001fc80008011400 */
[----:B------:R-:W-:-:S04]  /*01b0*/  SHF.R.U32.HI R6, RZ, 0x1, R6 ;  /* 0x00000001ff067819 */ /* 0x000fc80000011606 */
[----:B------:R-:W-:Y:S02]  /*01c0*/  LOP3.LUT R6, R6, 0x1, RZ, 0xc0, !PT ;  /* 0x0000000106067812 */ /* 0x000fe400078ec0ff */
[----:B--2---:R-:W-:-:S04]  /*01d0*/  ISETP.GT.AND P1, PT, R7, R8, PT ;  /* 0x000000080700720c */ /* 0x004fc80003f24270 */
[----:B------:R-:W-:-:S04]  /*01e0*/  ISETP.EQ.U32.XOR P1, PT, R6, 0x1, P1 ;  /* 0x000000010600780c */ /* 0x000fc80000f22870 */
[----:B------:R-:W-:-:S13]  /*01f0*/  PLOP3.LUT P0, PT, P0, P1, PT, 0xf2, 0x2f ;  /* 0x00000000002f781c */ /* 0x000fda0000703e72 */
[----:B------:R-:W-:Y:S05]  /*0200*/  @P0 EXIT ;  /* 0x000000000000094d */ /* 0x000fea0003800000 */
[----:B------:R-:W-:Y:S04]  /*0210*/  STG.E desc[UR4][R4.64], R7 ;  /* 0x0000000704007986 */ /* 0x000fe8000c101904 */
[----:B------:R-:W-:Y:S01]  /*0220*/  STG.E desc[UR4][R2.64], R8 ;  /* 0x0000000802007986 */ /* 0x000fe2000c101904 */
[----:B------:R-:W-:Y:S05]  /*0230*/  EXIT ;  /* 0x000000000000794d */ /* 0x000fea0003800000 */
.L_x_0:
[----:B------:R-:W-:-:S00]  /*0240*/  BRA `(.L_x_0) ;  /* 0xfffffffc00fc7947 */ /* 0x000fc0000383ffff */
[----:B------:R-:W-:-:S00]  /*0250*/  NOP ;  /* 0x0000000000007918 */ /* 0x000fc00000000000 */
        /* <DEDUP_REMOVED lines=10> */
.L_x_1:


//--------------------- .nv.shared.reserved.0     --------------------------
	.section	.nv.shared.reserved.0,"aw",@nobits
	.weak		__nv_reservedSMEM_offset_0_alias
	.size		__nv_reservedSMEM_offset_0_alias, 0, 64
	.other		__nv_reservedSMEM_offset_0_alias,@"STO_CUDA_RESERVED_SHARED STV_DEFAULT"
__nv_reservedSMEM_offset_0_alias:
	.zero		0
	.zero		64


//--------------------- .nv.constant0._Z17bitonicSortKernelPiiiil --------------------------
	.section	.nv.constant0._Z17bitonicSortKernelPiiiil,"a",@progbits
	.sectionflags	@""
	.align	4
.nv.constant0._Z17bitonicSortKernelPiiiil:
	.zero		928


//--------------------- SYMBOLS --------------------------

	.type		.nv.reservedSmem.offset0,@object
	.size		.nv.reservedSmem.offset0,0x4
